//
// Generated by NVIDIA NVVM Compiler
//
// Compiler Build ID: CL-36424714
// Cuda compilation tools, release 13.0, V13.0.88
// Based on NVVM 20.0.0
//

.version 9.0
.target sm_100
.address_size 64

	// .globl	_Z18vector_mult_kernelPdS_S_i

.visible .entry _Z18vector_mult_kernelPdS_S_i(
	.param .u64 .ptr .align 1 _Z18vector_mult_kernelPdS_S_i_param_0,
	.param .u64 .ptr .align 1 _Z18vector_mult_kernelPdS_S_i_param_1,
	.param .u64 .ptr .align 1 _Z18vector_mult_kernelPdS_S_i_param_2,
	.param .u32 _Z18vector_mult_kernelPdS_S_i_param_3
)
{
	.reg .pred 	%p<13>;
	.reg .b32 	%r<49>;
	.reg .b64 	%rd<43>;
	.reg .b64 	%fd<56>;

	ld.param.u64 	%rd5, [_Z18vector_mult_kernelPdS_S_i_param_0];
	ld.param.u64 	%rd6, [_Z18vector_mult_kernelPdS_S_i_param_1];
	ld.param.u64 	%rd7, [_Z18vector_mult_kernelPdS_S_i_param_2];
	ld.param.u32 	%r23, [_Z18vector_mult_kernelPdS_S_i_param_3];
	cvta.to.global.u64 	%rd1, %rd6;
	cvta.to.global.u64 	%rd2, %rd5;
	cvta.to.global.u64 	%rd3, %rd7;
	mov.u32 	%r24, %ntid.x;
	mov.u32 	%r25, %ctaid.x;
	mov.u32 	%r26, %tid.x;
	mad.lo.s32 	%r41, %r24, %r25, %r26;
	mov.u32 	%r27, %nctaid.x;
	mul.lo.s32 	%r2, %r27, %r24;
	setp.ge.s32 	%p1, %r41, %r23;
	@%p1 bra 	$L__BB0_16;
	setp.gt.s32 	%p2, %r23, 0;
	@%p2 bra 	$L__BB0_2;
	bra.uni 	$L__BB0_15;
$L__BB0_2:
	and.b32  	%r3, %r23, 7;
	and.b32  	%r28, %r23, 2147483640;
	neg.s32 	%r4, %r28;
	add.s32 	%r30, %r23, -1;
	mul.wide.u32 	%rd37, %r23, 8;
$L__BB0_3:
	setp.lt.u32 	%p4, %r30, 7;
	rem.s32 	%r6, %r41, %r23;
	sub.s32 	%r7, %r41, %r6;
	mul.wide.s32 	%rd11, %r41, 8;
	add.s64 	%rd4, %rd3, %rd11;
	mov.b64 	%rd12, 0;
	st.global.u64 	[%rd4], %rd12;
	mov.b32 	%r46, 0;
	mov.f64 	%fd53, 0d0000000000000000;
	@%p4 bra 	$L__BB0_6;
	mov.f64 	%fd53, 0d0000000000000000;
	mov.u32 	%r42, %r7;
	mov.u32 	%r43, %r6;
	mov.u32 	%r44, %r4;
$L__BB0_5:
	.pragma "nounroll";
	and.b32  	%r46, %r23, 2147483640;
	mul.wide.s32 	%rd13, %r42, 8;
	add.s64 	%rd14, %rd2, %rd13;
	ld.global.f64 	%fd10, [%rd14];
	mul.wide.s32 	%rd15, %r43, 8;
	add.s64 	%rd16, %rd1, %rd15;
	ld.global.f64 	%fd11, [%rd16];
	fma.rn.f64 	%fd12, %fd10, %fd11, %fd53;
	st.global.f64 	[%rd4], %fd12;
	ld.global.f64 	%fd13, [%rd14+8];
	mul.wide.u32 	%rd17, %r23, 8;
	add.s64 	%rd18, %rd16, %rd17;
	ld.global.f64 	%fd14, [%rd18];
	fma.rn.f64 	%fd15, %fd13, %fd14, %fd12;
	st.global.f64 	[%rd4], %fd15;
	ld.global.f64 	%fd16, [%rd14+16];
	add.s64 	%rd19, %rd18, %rd17;
	ld.global.f64 	%fd17, [%rd19];
	fma.rn.f64 	%fd18, %fd16, %fd17, %fd15;
	st.global.f64 	[%rd4], %fd18;
	ld.global.f64 	%fd19, [%rd14+24];
	add.s64 	%rd20, %rd19, %rd17;
	ld.global.f64 	%fd20, [%rd20];
	fma.rn.f64 	%fd21, %fd19, %fd20, %fd18;
	st.global.f64 	[%rd4], %fd21;
	ld.global.f64 	%fd22, [%rd14+32];
	add.s64 	%rd21, %rd20, %rd17;
	ld.global.f64 	%fd23, [%rd21];
	fma.rn.f64 	%fd24, %fd22, %fd23, %fd21;
	st.global.f64 	[%rd4], %fd24;
	ld.global.f64 	%fd25, [%rd14+40];
	add.s64 	%rd22, %rd21, %rd17;
	ld.global.f64 	%fd26, [%rd22];
	fma.rn.f64 	%fd27, %fd25, %fd26, %fd24;
	st.global.f64 	[%rd4], %fd27;
	ld.global.f64 	%fd28, [%rd14+48];
	add.s64 	%rd23, %rd22, %rd17;
	ld.global.f64 	%fd29, [%rd23];
	fma.rn.f64 	%fd30, %fd28, %fd29, %fd27;
	st.global.f64 	[%rd4], %fd30;
	ld.global.f64 	%fd31, [%rd14+56];
	add.s64 	%rd24, %rd23, %rd17;
	ld.global.f64 	%fd32, [%rd24];
	fma.rn.f64 	%fd53, %fd31, %fd32, %fd30;
	st.global.f64 	[%rd4], %fd53;
	add.s32 	%r44, %r44, 8;
	shl.b32 	%r31, %r23, 3;
	add.s32 	%r43, %r43, %r31;
	add.s32 	%r42, %r42, 8;
	setp.ne.s32 	%p5, %r44, 0;
	@%p5 bra 	$L__BB0_5;
$L__BB0_6:
	setp.eq.s32 	%p6, %r3, 0;
	@%p6 bra 	$L__BB0_14;
	add.s32 	%r32, %r3, -1;
	setp.lt.u32 	%p7, %r32, 3;
	@%p7 bra 	$L__BB0_9;
	add.s32 	%r33, %r46, %r7;
	mul.wide.s32 	%rd25, %r33, 8;
	add.s64 	%rd26, %rd2, %rd25;
	ld.global.f64 	%fd33, [%rd26];
	mad.lo.s32 	%r34, %r46, %r23, %r6;
	mul.wide.s32 	%rd27, %r34, 8;
	add.s64 	%rd28, %rd1, %rd27;
	ld.global.f64 	%fd34, [%rd28];
	fma.rn.f64 	%fd35, %fd33, %fd34, %fd53;
	st.global.f64 	[%rd4], %fd35;
	ld.global.f64 	%fd36, [%rd26+8];
	add.s64 	%rd30, %rd28, %rd37;
	ld.global.f64 	%fd37, [%rd30];
	fma.rn.f64 	%fd38, %fd36, %fd37, %fd35;
	st.global.f64 	[%rd4], %fd38;
	ld.global.f64 	%fd39, [%rd26+16];
	add.s64 	%rd31, %rd30, %rd37;
	ld.global.f64 	%fd40, [%rd31];
	fma.rn.f64 	%fd41, %fd39, %fd40, %fd38;
	st.global.f64 	[%rd4], %fd41;
	ld.global.f64 	%fd42, [%rd26+24];
	add.s64 	%rd32, %rd31, %rd37;
	ld.global.f64 	%fd43, [%rd32];
	fma.rn.f64 	%fd53, %fd42, %fd43, %fd41;
	st.global.f64 	[%rd4], %fd53;
	add.s32 	%r46, %r46, 4;
$L__BB0_9:
	and.b32  	%r35, %r23, 3;
	setp.eq.s32 	%p8, %r35, 0;
	@%p8 bra 	$L__BB0_14;
	setp.eq.s32 	%p9, %r35, 1;
	@%p9 bra 	$L__BB0_12;
	add.s32 	%r36, %r46, %r7;
	mul.wide.s32 	%rd33, %r36, 8;
	add.s64 	%rd34, %rd2, %rd33;
	ld.global.f64 	%fd44, [%rd34];
	mad.lo.s32 	%r37, %r46, %r23, %r6;
	mul.wide.s32 	%rd35, %r37, 8;
	add.s64 	%rd36, %rd1, %rd35;
	ld.global.f64 	%fd45, [%rd36];
	fma.rn.f64 	%fd46, %fd44, %fd45, %fd53;
	st.global.f64 	[%rd4], %fd46;
	ld.global.f64 	%fd47, [%rd34+8];
	add.s64 	%rd38, %rd36, %rd37;
	ld.global.f64 	%fd48, [%rd38];
	fma.rn.f64 	%fd53, %fd47, %fd48, %fd46;
	st.global.f64 	[%rd4], %fd53;
	add.s32 	%r46, %r46, 2;
$L__BB0_12:
	and.b32  	%r38, %r23, 1;
	setp.eq.b32 	%p10, %r38, 1;
	not.pred 	%p11, %p10;
	@%p11 bra 	$L__BB0_14;
	add.s32 	%r39, %r46, %r7;
	mul.wide.s32 	%rd39, %r39, 8;
	add.s64 	%rd40, %rd2, %rd39;
	ld.global.f64 	%fd49, [%rd40];
	mad.lo.s32 	%r40, %r46, %r23, %r6;
	mul.wide.s32 	%rd41, %r40, 8;
	add.s64 	%rd42, %rd1, %rd41;
	ld.global.f64 	%fd50, [%rd42];
	fma.rn.f64 	%fd51, %fd49, %fd50, %fd53;
	st.global.f64 	[%rd4], %fd51;
$L__BB0_14:
	add.s32 	%r41, %r41, %r2;
	setp.lt.s32 	%p12, %r41, %r23;
	@%p12 bra 	$L__BB0_3;
	bra.uni 	$L__BB0_16;
$L__BB0_15:
	mul.wide.s32 	%rd8, %r41, 8;
	add.s64 	%rd9, %rd3, %rd8;
	mov.b64 	%rd10, 0;
	st.global.u64 	[%rd9], %rd10;
	add.s32 	%r41, %r41, %r2;
	setp.lt.s32 	%p3, %r41, %r23;
	@%p3 bra 	$L__BB0_15;
$L__BB0_16:
	ret;

}


// ===== COMPILED SASS (sm_100) =====

	.target	sm_100

	.elftype	@"ET_EXEC"


//--------------------- .note.nv.tkinfo           --------------------------
	.section	.note.nv.tkinfo,"",@"SHT_NOTE"
	.sectionflags	@"SHF_NOTE_NV_TKINFO"
	.tkinfo
        /*0018*/ 	.word	0x00000002
        /*0030*/ 	.string	""
        /*0030*/ 	.string	"ptxas"
        /*0030*/ 	.string	"Cuda compilation tools, release 13.0, V13.0.88"
        /*0030*/ 	.string	"Build cuda_13.0.r13.0/compiler.36424714_0"
        /*0030*/ 	.string	"-arch sm_100 -m 64 "



//--------------------- .note.nv.cuinfo           --------------------------
	.section	.note.nv.cuinfo,"",@"SHT_NOTE"
	.sectionflags	@"SHF_NOTE_NV_CUINFO"
        /*0018*/ 	.short	0x0002
        /*001a*/ 	.short	0x0064
        /*001c*/ 	.short	0x0082
	.zero		2


//--------------------- .nv.info                  --------------------------
	.section	.nv.info,"",@"SHT_CUDA_INFO"
	.align	4


	//----- nvinfo : EIATTR_REGCOUNT
	.align		4
        /*0000*/ 	.byte	0x04, 0x2f
        /*0002*/ 	.short	(.L_1 - .L_0)
	.align		4
.L_0:
        /*0004*/ 	.word	index@(_Z18vector_mult_kernelPdS_S_i)
        /*0008*/ 	.word	0x0000001e


	//----- nvinfo : EIATTR_FRAME_SIZE
	.align		4
.L_1:
        /*000c*/ 	.byte	0x04, 0x11
        /*000e*/ 	.short	(.L_3 - .L_2)
	.align		4
.L_2:
        /*0010*/ 	.word	index@(_Z18vector_mult_kernelPdS_S_i)
        /*0014*/ 	.word	0x00000000


	//----- nvinfo : EIATTR_MIN_STACK_SIZE
	.align		4
.L_3:
        /*0018*/ 	.byte	0x04, 0x12
        /*001a*/ 	.short	(.L_5 - .L_4)
	.align		4
.L_4:
        /*001c*/ 	.word	index@(_Z18vector_mult_kernelPdS_S_i)
        /*0020*/ 	.word	0x00000000
.L_5:


//--------------------- .nv.compat                --------------------------
	.section	.nv.compat,"",@"SHT_CUDA_COMPAT_INFO"
	.align	4
        /*0000*/ 	.byte	0x02, 0x09, 0x00, 0x00, 0x02, 0x02, 0x01, 0x00, 0x02, 0x05, 0x05, 0x00, 0x03, 0x07, 0x01, 0x01
        /*0010*/ 	.byte	0x02, 0x03, 0x00, 0x00, 0x02, 0x06, 0x01, 0x00, 0x04, 0x0b, 0x08, 0x00, 0x01, 0x00, 0x00, 0x00
        /*0020*/ 	.byte	0x00, 0x00, 0x00, 0x00


//--------------------- .nv.info._Z18vector_mult_kernelPdS_S_i --------------------------
	.section	.nv.info._Z18vector_mult_kernelPdS_S_i,"",@"SHT_CUDA_INFO"
	.sectionflags	@""
	.align	4


	//----- nvinfo : EIATTR_CUDA_API_VERSION
	.align		4
        /*0000*/ 	.byte	0x04, 0x37
        /*0002*/ 	.short	(.L_7 - .L_6)
.L_6:
        /*0004*/ 	.word	0x00000082


	//----- nvinfo : EIATTR_KPARAM_INFO
	.align		4
.L_7:
        /*0008*/ 	.byte	0x04, 0x17
        /*000a*/ 	.short	(.L_9 - .L_8)
.L_8:
        /*000c*/ 	.word	0x00000000
        /*0010*/ 	.short	0x0003
        /*0012*/ 	.short	0x0018
        /*0014*/ 	.byte	0x00, 0xf0, 0x11, 0x00


	//----- nvinfo : EIATTR_KPARAM_INFO
	.align		4
.L_9:
        /*0018*/ 	.byte	0x04, 0x17
        /*001a*/ 	.short	(.L_11 - .L_10)
.L_10:
        /*001c*/ 	.word	0x00000000
        /*0020*/ 	.short	0x0002
        /*0022*/ 	.short	0x0010
        /*0024*/ 	.byte	0x00, 0xf5, 0x21, 0x00


	//----- nvinfo : EIATTR_KPARAM_INFO
	.align		4
.L_11:
        /*0028*/ 	.byte	0x04, 0x17
        /*002a*/ 	.short	(.L_13 - .L_12)
.L_12:
        /*002c*/ 	.word	0x00000000
        /*0030*/ 	.short	0x0001
        /*0032*/ 	.short	0x0008
        /*0034*/ 	.byte	0x00, 0xf5, 0x21, 0x00


	//----- nvinfo : EIATTR_KPARAM_INFO
	.align		4
.L_13:
        /*0038*/ 	.byte	0x04, 0x17
        /*003a*/ 	.short	(.L_15 - .L_14)
.L_14:
        /*003c*/ 	.word	0x00000000
        /*0040*/ 	.short	0x0000
        /*0042*/ 	.short	0x0000
        /*0044*/ 	.byte	0x00, 0xf5, 0x21, 0x00


	//----- nvinfo : EIATTR_SPARSE_MMA_MASK
	.align		4
.L_15:
        /*0048*/ 	.byte	0x03, 0x50
        /*004a*/ 	.short	0x0000


	//----- nvinfo : EIATTR_MAXREG_COUNT
	.align		4
        /*004c*/ 	.byte	0x03, 0x1b
        /*004e*/ 	.short	0x00ff


	//----- nvinfo : EIATTR_MERCURY_ISA_VERSION
	.align		4
        /*0050*/ 	.byte	0x03, 0x5f
        /*0052*/ 	.short	0x0101


	//----- nvinfo : EIATTR_VRC_CTA_INIT_COUNT
	.align		4
        /*0054*/ 	.byte	0x02, 0x4a
	.zero		1
	.zero		1


	//----- nvinfo : EIATTR_EXIT_INSTR_OFFSETS
	.align		4
        /*0058*/ 	.byte	0x04, 0x1c
        /*005a*/ 	.short	(.L_17 - .L_16)


	//   ....[0]....
.L_16:
        /*005c*/ 	.word	0x00000090


	//   ....[1]....
        /*0060*/ 	.word	0x00000130


	//   ....[2]....
        /*0064*/ 	.word	0x00000ac0


	//----- nvinfo : EIATTR_CRS_STACK_SIZE
	.align		4
.L_17:
        /*0068*/ 	.byte	0x04, 0x1e
        /*006a*/ 	.short	(.L_19 - .L_18)
.L_18:
        /*006c*/ 	.word	0x00000000


	//----- nvinfo : EIATTR_CBANK_PARAM_SIZE
	.align		4
.L_19:
        /*0070*/ 	.byte	0x03, 0x19
        /*0072*/ 	.short	0x001c


	//----- nvinfo : EIATTR_PARAM_CBANK
	.align		4
        /*0074*/ 	.byte	0x04, 0x0a
        /*0076*/ 	.short	(.L_21 - .L_20)
	.align		4
.L_20:
        /*0078*/ 	.word	index@(.nv.constant0._Z18vector_mult_kernelPdS_S_i)
        /*007c*/ 	.short	0x0380
        /*007e*/ 	.short	0x001c


	//----- nvinfo : EIATTR_SW_WAR
	.align		4
.L_21:
        /*0080*/ 	.byte	0x04, 0x36
        /*0082*/ 	.short	(.L_23 - .L_22)
.L_22:
        /*0084*/ 	.word	0x00000008
.L_23:


//--------------------- .nv.callgraph             --------------------------
	.section	.nv.callgraph,"",@"SHT_CUDA_CALLGRAPH"
	.align	4
	.sectionentsize	8
	.align		4
        /*0000*/ 	.word	0x00000000
	.align		4
        /*0004*/ 	.word	0xffffffff
	.align		4
        /*0008*/ 	.word	0x00000000
	.align		4
        /*000c*/ 	.word	0xfffffffe
	.align		4
        /*0010*/ 	.word	0x00000000
	.align		4
        /*0014*/ 	.word	0xfffffffd
	.align		4
        /*0018*/ 	.word	0x00000000
	.align		4
        /*001c*/ 	.word	0xfffffffc


//--------------------- .text._Z18vector_mult_kernelPdS_S_i --------------------------
	.section	.text._Z18vector_mult_kernelPdS_S_i,"ax",@progbits
	.align	128
        .global         _Z18vector_mult_kernelPdS_S_i
        .type           _Z18vector_mult_kernelPdS_S_i,@function
        .size           _Z18vector_mult_kernelPdS_S_i,(.L_x_8 - _Z18vector_mult_kernelPdS_S_i)
        .other          _Z18vector_mult_kernelPdS_S_i,@"STO_CUDA_ENTRY STV_DEFAULT"
_Z18vector_mult_kernelPdS_S_i:
.text._Z18vector_mult_kernelPdS_S_i:
[----:B------:R-:W-:Y:S01]  /*0000*/  LDC R1, c[0x0][0x37c] ;  /* 0x0000df00ff017b82 */ /* 0x000fe20000000800 */
[----:B------:R-:W0:Y:S01]  /*0010*/  S2R R0, SR_CTAID.X ;  /* 0x0000000000007919 */ /* 0x000e220000002500 */
[----:B------:R-:W0:Y:S01]  /*0020*/  LDCU UR4, c[0x0][0x360] ;  /* 0x00006c00ff0477ac */ /* 0x000e220008000800 */
[----:B------:R-:W0:Y:S01]  /*0030*/  S2R R3, SR_TID.X ;  /* 0x0000000000037919 */ /* 0x000e220000002100 */
[----:B------:R-:W1:Y:S01]  /*0040*/  LDCU UR7, c[0x0][0x398] ;  /* 0x00007300ff0777ac */ /* 0x000e620008000800 */
[----:B------:R-:W2:Y:S01]  /*0050*/  LDCU UR5, c[0x0][0x370] ;  /* 0x00006e00ff0577ac */ /* 0x000ea20008000800 */
[----:B0-----:R-:W-:Y:S01]  /*0060*/  IMAD R0, R0, UR4, R3 ;  /* 0x0000000400007c24 */ /* 0x001fe2000f8e0203 */
[----:B--2---:R-:W-:-:S04]  /*0070*/  UIMAD UR4, UR4, UR5, URZ ;  /* 0x00000005040472a4 */ /* 0x004fc8000f8e02ff */
[----:B-1----:R-:W-:-:S13]  /*0080*/  ISETP.GE.AND P0, PT, R0, UR7, PT ;  /* 0x0000000700007c0c */ /* 0x002fda000bf06270 */
[----:B------:R-:W-:Y:S05]  /*0090*/  @P0 EXIT ;  /* 0x000000000000094d */ /* 0x000fea0003800000 */
[----:B------:R-:W-:Y:S01]  /*00a0*/  UISETP.GT.AND UP0, UPT, UR7, URZ, UPT ;  /* 0x000000ff0700728c */ /* 0x000fe2000bf04270 */
[----:B------:R-:W0:Y:S08]  /*00b0*/  LDCU.64 UR10, c[0x0][0x358] ;  /* 0x00006b00ff0a77ac */ /* 0x000e300008000a00 */
[----:B------:R-:W-:Y:S05]  /*00c0*/  BRA.U UP0, `(.L_x_0) ;  /* 0x00000001001c7547 */ /* 0x000fea000b800000 */
[----:B------:R-:W1:Y:S02]  /*00d0*/  LDC.64 R4, c[0x0][0x390] ;  /* 0x0000e400ff047b82 */ /* 0x000e640000000a00 */
.L_x_1:
[C---:B-1----:R-:W-:Y:S01]  /*00e0*/  IMAD.WIDE R2, R0.reuse, 0x8, R4 ;  /* 0x0000000800027825 */ /* 0x042fe200078e0204 */
[----:B------:R-:W-:-:S04]  /*00f0*/  IADD3 R0, PT, PT, R0, UR4, RZ ;  /* 0x0000000400007c10 */ /* 0x000fc8000fffe0ff */
[----:B0-----:R2:W-:Y:S01]  /*0100*/  STG.E.64 desc[UR10][R2.64], RZ ;  /* 0x000000ff02007986 */ /* 0x0015e2000c101b0a */
[----:B------:R-:W-:-:S13]  /*0110*/  ISETP.GE.AND P0, PT, R0, UR7, PT ;  /* 0x0000000700007c0c */ /* 0x000fda000bf06270 */
[----:B--2---:R-:W-:Y:S05]  /*0120*/  @!P0 BRA `(.L_x_1) ;  /* 0xfffffffc00ec8947 */ /* 0x004fea000383ffff */
[----:B------:R-:W-:Y:S05]  /*0130*/  EXIT ;  /* 0x000000000000794d */ /* 0x000fea0003800000 */
.L_x_0:
[----:B------:R-:W-:Y:S02]  /*0140*/  ULOP3.LUT UR6, UR7, 0x7ffffff8, URZ, 0xc0, !UPT ;  /* 0x7ffffff807067892 */ /* 0x000fe4000f8ec0ff */
[----:B------:R-:W-:Y:S02]  /*0150*/  UIADD3 UR8, UPT, UPT, UR7, -0x1, URZ ;  /* 0xffffffff07087890 */ /* 0x000fe4000fffe0ff */
[----:B------:R-:W-:Y:S02]  /*0160*/  ULOP3.LUT UR5, UR7, 0x7, URZ, 0xc0, !UPT ;  /* 0x0000000707057892 */ /* 0x000fe4000f8ec0ff */
[----:B------:R-:W-:Y:S02]  /*0170*/  UIADD3 UR6, UPT, UPT, -UR6, URZ, URZ ;  /* 0x000000ff06067290 */ /* 0x000fe4000fffe1ff */
[----:B------:R-:W-:-:S11]  /*0180*/  UISETP.GE.U32.AND UP0, UPT, UR8, 0x7, UPT ;  /* 0x000000070800788c */ /* 0x000fd6000bf06070 */
.L_x_6:
[----:B-1----:R-:W1:Y:S01]  /*0190*/  LDC R7, c[0x0][0x398] ;  /* 0x0000e600ff077b82 */ /* 0x002e620000000800 */
[----:B------:R-:W-:Y:S01]  /*01a0*/  ISETP.GE.AND P2, PT, R0, RZ, PT ;  /* 0x000000ff0000720c */ /* 0x000fe20003f46270 */
[----:B------:R-:W-:Y:S01]  /*01b0*/  HFMA2 R11, -RZ, RZ, 0, 0 ;  /* 0x00000000ff0b7431 */ /* 0x000fe200000001ff */
[----:B0--3--:R-:W-:Y:S02]  /*01c0*/  CS2R R14, SRZ ;  /* 0x00000000000e7805 */ /* 0x009fe4000001ff00 */
[----:B-1----:R-:W-:-:S04]  /*01d0*/  IABS R5, R7 ;  /* 0x0000000700057213 */ /* 0x002fc80000000000 */
[----:B------:R-:W1:Y:S08]  /*01e0*/  I2F.RP R4, R5 ;  /* 0x0000000500047306 */ /* 0x000e700000209400 */
[----:B-1----:R-:W1:Y:S02]  /*01f0*/  MUFU.RCP R4, R4 ;  /* 0x0000000400047308 */ /* 0x002e640000001000 */
[----:B-1----:R-:W-:-:S06]  /*0200*/  IADD3 R2, PT, PT, R4, 0xffffffe, RZ ;  /* 0x0ffffffe04027810 */ /* 0x002fcc0007ffe0ff */
[----:B------:R1:W2:Y:S02]  /*0210*/  F2I.FTZ.U32.TRUNC.NTZ R3, R2 ;  /* 0x0000000200037305 */ /* 0x0002a4000021f000 */
[----:B-1----:R-:W-:Y:S01]  /*0220*/  IMAD.MOV.U32 R2, RZ, RZ, RZ ;  /* 0x000000ffff027224 */ /* 0x002fe200078e00ff */
[----:B--2---:R-:W-:-:S05]  /*0230*/  IADD3 R6, PT, PT, RZ, -R3, RZ ;  /* 0x80000003ff067210 */ /* 0x004fca0007ffe0ff */
[----:B------:R-:W-:Y:S01]  /*0240*/  IMAD R9, R6, R5, RZ ;  /* 0x0000000506097224 */ /* 0x000fe200078e02ff */
[----:B------:R-:W-:-:S03]  /*0250*/  IABS R6, R0 ;  /* 0x0000000000067213 */ /* 0x000fc60000000000 */
[----:B------:R-:W-:-:S06]  /*0260*/  IMAD.HI.U32 R3, R3, R9, R2 ;  /* 0x0000000903037227 */ /* 0x000fcc00078e0002 */
[----:B------:R-:W-:-:S05]  /*0270*/  IMAD.HI.U32 R3, R3, R6, RZ ;  /* 0x0000000603037227 */ /* 0x000fca00078e00ff */
[----:B------:R-:W-:-:S05]  /*0280*/  IADD3 R3, PT, PT, -R3, RZ, RZ ;  /* 0x000000ff03037210 */ /* 0x000fca0007ffe1ff */
[C---:B------:R-:W-:Y:S02]  /*0290*/  IMAD R6, R5.reuse, R3, R6 ;  /* 0x0000000305067224 */ /* 0x040fe400078e0206 */
[----:B------:R-:W1:Y:S03]  /*02a0*/  LDC.64 R2, c[0x0][0x390] ;  /* 0x0000e400ff027b82 */ /* 0x000e660000000a00 */
[----:B------:R-:W-:-:S13]  /*02b0*/  ISETP.GT.U32.AND P0, PT, R5, R6, PT ;  /* 0x000000060500720c */ /* 0x000fda0003f04070 */
[----:B------:R-:W-:Y:S02]  /*02c0*/  @!P0 IADD3 R6, PT, PT, R6, -R5, RZ ;  /* 0x8000000506068210 */ /* 0x000fe40007ffe0ff */
[----:B------:R-:W-:Y:S02]  /*02d0*/  ISETP.NE.AND P0, PT, R7, RZ, PT ;  /* 0x000000ff0700720c */ /* 0x000fe40003f05270 */
[----:B------:R-:W-:Y:S01]  /*02e0*/  ISETP.GT.U32.AND P1, PT, R5, R6, PT ;  /* 0x000000060500720c */ /* 0x000fe20003f24070 */
[----:B-1----:R-:W-:-:S05]  /*02f0*/  IMAD.WIDE R2, R0, 0x8, R2 ;  /* 0x0000000800027825 */ /* 0x002fca00078e0202 */
[----:B0-----:R0:W-:Y:S07]  /*0300*/  STG.E.64 desc[UR10][R2.64], RZ ;  /* 0x000000ff02007986 */ /* 0x0011ee000c101b0a */
[----:B------:R-:W-:-:S05]  /*0310*/  @!P1 IMAD.IADD R6, R6, 0x1, -R5 ;  /* 0x0000000106069824 */ /* 0x000fca00078e0a05 */
[----:B------:R-:W-:Y:S02]  /*0320*/  @!P2 IADD3 R6, PT, PT, -R6, RZ, RZ ;  /* 0x000000ff0606a210 */ /* 0x000fe40007ffe1ff */
[----:B------:R-:W-:-:S04]  /*0330*/  @!P0 LOP3.LUT R6, RZ, R7, RZ, 0x33, !PT ;  /* 0x00000007ff068212 */ /* 0x000fc800078e33ff */
[----:B------:R-:W-:Y:S01]  /*0340*/  IADD3 R9, PT, PT, -R6, R0, RZ ;  /* 0x0000000006097210 */ /* 0x000fe20007ffe1ff */
[----:B0-----:R-:W-:Y:S06]  /*0350*/  BRA.U !UP0, `(.L_x_2) ;  /* 0x0000000108d47547 */ /* 0x001fec000b800000 */
[----:B------:R-:W-:Y:S01]  /*0360*/  IMAD.MOV.U32 R12, RZ, RZ, R9 ;  /* 0x000000ffff0c7224 */ /* 0x000fe200078e0009 */
[----:B------:R-:W-:Y:S02]  /*0370*/  MOV R10, R6 ;  /* 0x00000006000a7202 */ /* 0x000fe40000000f00 */
[----:B------:R-:W-:Y:S02]  /*0380*/  CS2R R14, SRZ ;  /* 0x00000000000e7805 */ /* 0x000fe4000001ff00 */
[----:B------:R-:W-:Y:S02]  /*0390*/  MOV R8, UR6 ;  /* 0x0000000600087c02 */ /* 0x000fe40008000f00 */
[----:B------:R-:W-:-:S07]  /*03a0*/  LOP3.LUT R11, R7, 0x7ffffff8, RZ, 0xc0, !PT ;  /* 0x7ffffff8070b7812 */ /* 0x000fce00078ec0ff */
.L_x_3:
[----:B------:R-:W0:Y:S08]  /*03b0*/  LDC.64 R4, c[0x0][0x380] ;  /* 0x0000e000ff047b82 */ /* 0x000e300000000a00 */
[----:B-1----:R-:W1:Y:S01]  /*03c0*/  LDC.64 R16, c[0x0][0x388] ;  /* 0x0000e200ff107b82 */ /* 0x002e620000000a00 */
[----:B0-----:R-:W-:-:S05]  /*03d0*/  IMAD.WIDE R4, R12, 0x8, R4 ;  /* 0x000000080c047825 */ /* 0x001fca00078e0204 */
[----:B------:R-:W2:Y:S01]  /*03e0*/  LDG.E.64 R18, desc[UR10][R4.64] ;  /* 0x0000000a04127981 */ /* 0x000ea2000c1e1b00 */
[----:B-1----:R-:W-:-:S05]  /*03f0*/  IMAD.WIDE R16, R10, 0x8, R16 ;  /* 0x000000080a107825 */ /* 0x002fca00078e0210 */
[----:B------:R-:W2:Y:S02]  /*0400*/  LDG.E.64 R20, desc[UR10][R16.64] ;  /* 0x0000000a10147981 */ /* 0x000ea4000c1e1b00 */
[----:B--2---:R-:W-:Y:S01]  /*0410*/  DFMA R18, R18, R20, R14 ;  /* 0x000000141212722b */ /* 0x004fe2000000000e */
[----:B------:R-:W-:-:S06]  /*0420*/  IMAD.WIDE.U32 R14, R7, 0x8, R16 ;  /* 0x00000008070e7825 */ /* 0x000fcc00078e0010 */
[----:B------:R0:W-:Y:S04]  /*0430*/  STG.E.64 desc[UR10][R2.64], R18 ;  /* 0x0000001202007986 */ /* 0x0001e8000c101b0a */
[----:B------:R-:W2:Y:S04]  /*0440*/  LDG.E.64 R22, desc[UR10][R4.64+0x8] ;  /* 0x0000080a04167981 */ /* 0x000ea8000c1e1b00 */
[----:B------:R-:W2:Y:S02]  /*0450*/  LDG.E.64 R20, desc[UR10][R14.64] ;  /* 0x0000000a0e147981 */ /* 0x000ea4000c1e1b00 */
[----:B--2---:R-:W-:Y:S01]  /*0460*/  DFMA R22, R22, R20, R18 ;  /* 0x000000141616722b */ /* 0x004fe20000000012 */
[----:B------:R-:W-:-:S06]  /*0470*/  IMAD.WIDE.U32 R20, R7, 0x8, R14 ;  /* 0x0000000807147825 */ /* 0x000fcc00078e000e */
[----:B------:R1:W-:Y:S04]  /*0480*/  STG.E.64 desc[UR10][R2.64], R22 ;  /* 0x0000001602007986 */ /* 0x0003e8000c101b0a */
[----:B------:R-:W2:Y:S04]  /*0490*/  LDG.E.64 R24, desc[UR10][R4.64+0x10] ;  /* 0x0000100a04187981 */ /* 0x000ea8000c1e1b00 */
[----:B------:R-:W2:Y:S01]  /*04a0*/  LDG.E.64 R26, desc[UR10][R20.64] ;  /* 0x0000000a141a7981 */ /* 0x000ea2000c1e1b00 */
[----:B------:R-:W-:Y:S01]  /*04b0*/  IMAD.WIDE.U32 R16, R7, 0x8, R20 ;  /* 0x0000000807107825 */ /* 0x000fe200078e0014 */
[----:B--2---:R-:W-:-:S07]  /*04c0*/  DFMA R24, R24, R26, R22 ;  /* 0x0000001a1818722b */ /* 0x004fce0000000016 */
[----:B------:R2:W-:Y:S04]  /*04d0*/  STG.E.64 desc[UR10][R2.64], R24 ;  /* 0x0000001802007986 */ /* 0x0005e8000c101b0a */
[----:B0-----:R-:W3:Y:S04]  /*04e0*/  LDG.E.64 R18, desc[UR10][R4.64+0x18] ;  /* 0x0000180a04127981 */ /* 0x001ee8000c1e1b00 */
[----:B------:R-:W3:Y:S01]  /*04f0*/  LDG.E.64 R26, desc[UR10][R16.64] ;  /* 0x0000000a101a7981 */ /* 0x000ee2000c1e1b00 */
[----:B------:R-:W-:Y:S01]  /*0500*/  IMAD.WIDE.U32 R14, R7, 0x8, R16 ;  /* 0x00000008070e7825 */ /* 0x000fe200078e0010 */
[----:B---3--:R-:W-:-:S07]  /*0510*/  DFMA R18, R18, R26, R24 ;  /* 0x0000001a1212722b */ /* 0x008fce0000000018 */
[----:B------:R0:W-:Y:S04]  /*0520*/  STG.E.64 desc[UR10][R2.64], R18 ;  /* 0x0000001202007986 */ /* 0x0001e8000c101b0a */
[----:B-1----:R-:W3:Y:S04]  /*0530*/  LDG.E.64 R22, desc[UR10][R4.64+0x20] ;  /* 0x0000200a04167981 */ /* 0x002ee8000c1e1b00 */
[----:B------:R-:W3:Y:S01]  /*0540*/  LDG.E.64 R26, desc[UR10][R14.64] ;  /* 0x0000000a0e1a7981 */ /* 0x000ee2000c1e1b00 */
[----:B------:R-:W-:Y:S01]  /*0550*/  IMAD.WIDE.U32 R20, R7, 0x8, R14 ;  /* 0x0000000807147825 */ /* 0x000fe200078e000e */
[----:B---3--:R-:W-:-:S07]  /*0560*/  DFMA R22, R22, R26, R18 ;  /* 0x0000001a1616722b */ /* 0x008fce0000000012 */
[----:B------:R1:W-:Y:S04]  /*0570*/  STG.E.64 desc[UR10][R2.64], R22 ;  /* 0x0000001602007986 */ /* 0x0003e8000c101b0a */
[----:B--2---:R-:W2:Y:S04]  /*0580*/  LDG.E.64 R24, desc[UR10][R4.64+0x28] ;  /* 0x0000280a04187981 */ /* 0x004ea8000c1e1b00 */
[----:B------:R-:W2:Y:S01]  /*0590*/  LDG.E.64 R26, desc[UR10][R20.64] ;  /* 0x0000000a141a7981 */ /* 0x000ea2000c1e1b00 */
[----:B------:R-:W-:Y:S01]  /*05a0*/  IMAD.WIDE.U32 R16, R7, 0x8, R20 ;  /* 0x0000000807107825 */ /* 0x000fe200078e0014 */
[----:B--2---:R-:W-:-:S07]  /*05b0*/  DFMA R24, R24, R26, R22 ;  /* 0x0000001a1818722b */ /* 0x004fce0000000016 */
[----:B------:R1:W-:Y:S04]  /*05c0*/  STG.E.64 desc[UR10][R2.64], R24 ;  /* 0x0000001802007986 */ /* 0x0003e8000c101b0a */
[----:B0-----:R-:W2:Y:S04]  /*05d0*/  LDG.E.64 R18, desc[UR10][R4.64+0x30] ;  /* 0x0000300a04127981 */ /* 0x001ea8000c1e1b00 */
[----:B------:R-:W2:Y:S02]  /*05e0*/  LDG.E.64 R26, desc[UR10][R16.64] ;  /* 0x0000000a101a7981 */ /* 0x000ea4000c1e1b00 */
[----:B--2---:R-:W-:Y:S01]  /*05f0*/  DFMA R18, R18, R26, R24 ;  /* 0x0000001a1212722b */ /* 0x004fe20000000018 */
[----:B------:R-:W-:-:S06]  /*0600*/  IMAD.WIDE.U32 R26, R7, 0x8, R16 ;  /* 0x00000008071a7825 */ /* 0x000fcc00078e0010 */
[----:B------:R1:W-:Y:S04]  /*0610*/  STG.E.64 desc[UR10][R2.64], R18 ;  /* 0x0000001202007986 */ /* 0x0003e8000c101b0a */
[----:B------:R-:W2:Y:S04]  /*0620*/  LDG.E.64 R14, desc[UR10][R4.64+0x38] ;  /* 0x0000380a040e7981 */ /* 0x000ea8000c1e1b00 */
[----:B------:R-:W2:Y:S01]  /*0630*/  LDG.E.64 R26, desc[UR10][R26.64] ;  /* 0x0000000a1a1a7981 */ /* 0x000ea2000c1e1b00 */
[----:B------:R-:W-:-:S04]  /*0640*/  IADD3 R8, PT, PT, R8, 0x8, RZ ;  /* 0x0000000808087810 */ /* 0x000fc80007ffe0ff */
[----:B------:R-:W-:Y:S01]  /*0650*/  ISETP.NE.AND P0, PT, R8, RZ, PT ;  /* 0x000000ff0800720c */ /* 0x000fe20003f05270 */
[----:B------:R-:W-:Y:S01]  /*0660*/  VIADD R12, R12, 0x8 ;  /* 0x000000080c0c7836 */ /* 0x000fe20000000000 */
[----:B------:R-:W-:Y:S01]  /*0670*/  LEA R10, R7, R10, 0x3 ;  /* 0x0000000a070a7211 */ /* 0x000fe200078e18ff */
[----:B--2---:R-:W-:-:S07]  /*0680*/  DFMA R14, R14, R26, R18 ;  /* 0x0000001a0e0e722b */ /* 0x004fce0000000012 */
[----:B------:R1:W-:Y:S03]  /*0690*/  STG.E.64 desc[UR10][R2.64], R14 ;  /* 0x0000000e02007986 */ /* 0x0003e6000c101b0a */
[----:B------:R-:W-:Y:S05]  /*06a0*/  @P0 BRA `(.L_x_3) ;  /* 0xfffffffc00400947 */ /* 0x000fea000383ffff */
.L_x_2:
[----:B------:R-:W-:-:S09]  /*06b0*/  UISETP.NE.AND UP1, UPT, UR5, URZ, UPT ;  /* 0x000000ff0500728c */ /* 0x000fd2000bf25270 */
[----:B------:R-:W-:Y:S05]  /*06c0*/  BRA.U !UP1, `(.L_x_4) ;  /* 0x0000000109f07547 */ /* 0x000fea000b800000 */
[----:B------:R-:W-:Y:S01]  /*06d0*/  UIADD3 UR7, UPT, UPT, UR5, -0x1, URZ ;  /* 0xffffffff05077890 */ /* 0x000fe2000fffe0ff */
[----:B------:R-:W-:-:S03]  /*06e0*/  LOP3.LUT P0, R8, R7, 0x3, RZ, 0xc0, !PT ;  /* 0x0000000307087812 */ /* 0x000fc6000780c0ff */
[----:B------:R-:W-:-:S09]  /*06f0*/  UISETP.GE.U32.AND UP1, UPT, UR7, 0x3, UPT ;  /* 0x000000030700788c */ /* 0x000fd2000bf26070 */
[----:B------:R-:W-:Y:S05]  /*0700*/  BRA.U !UP1, `(.L_x_5) ;  /* 0x0000000109687547 */ /* 0x000fea000b800000 */
[----:B------:R-:W0:Y:S01]  /*0710*/  LDC.64 R4, c[0x0][0x380] ;  /* 0x0000e000ff047b82 */ /* 0x000e220000000a00 */
[----:B------:R-:W-:Y:S01]  /*0720*/  IADD3 R13, PT, PT, R9, R11, RZ ;  /* 0x0000000b090d7210 */ /* 0x000fe20007ffe0ff */
[----:B-1----:R-:W-:-:S06]  /*0730*/  IMAD R19, R11, R7, R6 ;  /* 0x000000070b137224 */ /* 0x002fcc00078e0206 */
[----:B------:R-:W1:Y:S01]  /*0740*/  LDC.64 R16, c[0x0][0x388] ;  /* 0x0000e200ff107b82 */ /* 0x000e620000000a00 */
        /* <DEDUP_REMOVED lines=19> */
[----:B------:R-:W-:Y:S01]  /*0880*/  IADD3 R11, PT, PT, R11, 0x4, RZ ;  /* 0x000000040b0b7810 */ /* 0x000fe20007ffe0ff */
[----:B--2---:R-:W-:-:S07]  /*0890*/  DFMA R14, R14, R16, R24 ;  /* 0x000000100e0e722b */ /* 0x004fce0000000018 */
[----:B------:R0:W-:Y:S04]  /*08a0*/  STG.E.64 desc[UR10][R2.64], R14 ;  /* 0x0000000e02007986 */ /* 0x0001e8000c101b0a */
.L_x_5:
[----:B------:R-:W-:Y:S05]  /*08b0*/  @!P0 BRA `(.L_x_4) ;  /* 0x0000000000748947 */ /* 0x000fea0003800000 */
[----:B-1----:R-:W1:Y:S01]  /*08c0*/  LDC.64 R22, c[0x0][0x380] ;  /* 0x0000e000ff167b82 */ /* 0x002e620000000a00 */
[----:B------:R-:W-:-:S07]  /*08d0*/  ISETP.NE.AND P0, PT, R8, 0x1, PT ;  /* 0x000000010800780c */ /* 0x000fce0003f05270 */
[----:B------:R-:W2:Y:S06]  /*08e0*/  LDC.64 R4, c[0x0][0x388] ;  /* 0x0000e200ff047b82 */ /* 0x000eac0000000a00 */
[----:B0-----:R-:W-:Y:S02]  /*08f0*/  @P0 IMAD.IADD R13, R9, 0x1, R11 ;  /* 0x00000001090d0824 */ /* 0x001fe400078e020b */
[----:B------:R-:W-:Y:S01]  /*0900*/  @P0 IMAD R25, R11, R7, R6 ;  /* 0x000000070b190224 */ /* 0x000fe200078e0206 */
[----:B------:R-:W0:Y:S01]  /*0910*/  LDC.64 R18, c[0x0][0x380] ;  /* 0x0000e000ff127b82 */ /* 0x000e220000000a00 */
[----:B-1----:R-:W-:-:S04]  /*0920*/  @P0 IMAD.WIDE R22, R13, 0x8, R22 ;  /* 0x000000080d160825 */ /* 0x002fc800078e0216 */
[----:B--2---:R-:W-:Y:S02]  /*0930*/  @P0 IMAD.WIDE R24, R25, 0x8, R4 ;  /* 0x0000000819180825 */ /* 0x004fe400078e0204 */
[----:B------:R-:W2:Y:S04]  /*0940*/  @P0 LDG.E.64 R4, desc[UR10][R22.64] ;  /* 0x0000000a16040981 */ /* 0x000ea8000c1e1b00 */
[----:B------:R-:W2:Y:S01]  /*0950*/  @P0 LDG.E.64 R12, desc[UR10][R24.64] ;  /* 0x0000000a180c0981 */ /* 0x000ea2000c1e1b00 */
[C---:B------:R-:W-:Y:S01]  /*0960*/  @P0 IMAD.WIDE.U32 R20, R7.reuse, 0x8, R24 ;  /* 0x0000000807140825 */ /* 0x040fe200078e0018 */
[----:B------:R-:W-:-:S04]  /*0970*/  LOP3.LUT R8, R7, 0x1, RZ, 0xc0, !PT ;  /* 0x0000000107087812 */ /* 0x000fc800078ec0ff */
[----:B------:R-:W-:Y:S01]  /*0980*/  ISETP.NE.U32.AND P1, PT, R8, 0x1, PT ;  /* 0x000000010800780c */ /* 0x000fe20003f25070 */
[----:B--2---:R-:W-:Y:S01]  /*0990*/  @P0 DFMA R4, R4, R12, R14 ;  /* 0x0000000c0404022b */ /* 0x004fe2000000000e */
[----:B------:R-:W1:Y:S06]  /*09a0*/  LDC.64 R12, c[0x0][0x388] ;  /* 0x0000e200ff0c7b82 */ /* 0x000e6c0000000a00 */
[----:B------:R2:W-:Y:S04]  /*09b0*/  @P0 STG.E.64 desc[UR10][R2.64], R4 ;  /* 0x0000000402000986 */ /* 0x0005e8000c101b0a */
[----:B------:R-:W3:Y:S04]  /*09c0*/  @P0 LDG.E.64 R16, desc[UR10][R22.64+0x8] ;  /* 0x0000080a16100981 */ /* 0x000ee8000c1e1b00 */
[----:B------:R-:W3:Y:S01]  /*09d0*/  @P0 LDG.E.64 R20, desc[UR10][R20.64] ;  /* 0x0000000a14140981 */ /* 0x000ee2000c1e1b00 */
[----:B------:R-:W-:-:S04]  /*09e0*/  @P0 IADD3 R11, PT, PT, R11, 0x2, RZ ;  /* 0x000000020b0b0810 */ /* 0x000fc80007ffe0ff */
[----:B------:R-:W-:Y:S01]  /*09f0*/  @!P1 IADD3 R9, PT, PT, R9, R11, RZ ;  /* 0x0000000b09099210 */ /* 0x000fe20007ffe0ff */
[----:B------:R-:W-:-:S04]  /*0a00*/  @!P1 IMAD R11, R11, R7, R6 ;  /* 0x000000070b0b9224 */ /* 0x000fc800078e0206 */
[----:B0-----:R-:W-:-:S04]  /*0a10*/  @!P1 IMAD.WIDE R18, R9, 0x8, R18 ;  /* 0x0000000809129825 */ /* 0x001fc800078e0212 */
[----:B-1----:R-:W-:Y:S01]  /*0a20*/  @!P1 IMAD.WIDE R12, R11, 0x8, R12 ;  /* 0x000000080b0c9825 */ /* 0x002fe200078e020c */
[----:B---3--:R-:W-:-:S07]  /*0a30*/  @P0 DFMA R14, R16, R20, R4 ;  /* 0x00000014100e022b */ /* 0x008fce0000000004 */
[----:B------:R3:W-:Y:S04]  /*0a40*/  @P0 STG.E.64 desc[UR10][R2.64], R14 ;  /* 0x0000000e02000986 */ /* 0x0007e8000c101b0a */
[----:B------:R-:W2:Y:S04]  /*0a50*/  @!P1 LDG.E.64 R18, desc[UR10][R18.64] ;  /* 0x0000000a12129981 */ /* 0x000ea8000c1e1b00 */
[----:B------:R-:W2:Y:S02]  /*0a60*/  @!P1 LDG.E.64 R12, desc[UR10][R12.64] ;  /* 0x0000000a0c0c9981 */ /* 0x000ea4000c1e1b00 */
[----:B--2---:R-:W-:-:S07]  /*0a70*/  @!P1 DFMA R4, R18, R12, R14 ;  /* 0x0000000c1204922b */ /* 0x004fce000000000e */
[----:B------:R3:W-:Y:S04]  /*0a80*/  @!P1 STG.E.64 desc[UR10][R2.64], R4 ;  /* 0x0000000402009986 */ /* 0x0007e8000c101b0a */
.L_x_4:
[----:B------:R-:W-:-:S04]  /*0a90*/  IADD3 R0, PT, PT, R0, UR4, RZ ;  /* 0x0000000400007c10 */ /* 0x000fc8000fffe0ff */
[----:B------:R-:W-:-:S13]  /*0aa0*/  ISETP.GE.AND P0, PT, R0, R7, PT ;  /* 0x000000070000720c */ /* 0x000fda0003f06270 */
[----:B------:R-:W-:Y:S05]  /*0ab0*/  @!P0 BRA `(.L_x_6) ;  /* 0xfffffff400b48947 */ /* 0x000fea000383ffff */
[----:B------:R-:W-:Y:S05]  /*0ac0*/  EXIT ;  /* 0x000000000000794d */ /* 0x000fea0003800000 */
.L_x_7:
[----:B------:R-:W-:-:S00]  /*0ad0*/  BRA `(.L_x_7) ;  /* 0xfffffffc00fc7947 */ /* 0x000fc0000383ffff */
[----:B------:R-:W-:-:S00]  /*0ae0*/  NOP ;  /* 0x0000000000007918 */ /* 0x000fc00000000000 */
        /* <DEDUP_REMOVED lines=9> */
.L_x_8:


//--------------------- .nv.shared.reserved.0     --------------------------
	.section	.nv.shared.reserved.0,"aw",@nobits
	.weak		__nv_reservedSMEM_offset_0_alias
	.size		__nv_reservedSMEM_offset_0_alias, 0, 64
	.other		__nv_reservedSMEM_offset_0_alias,@"STO_CUDA_RESERVED_SHARED STV_DEFAULT"
__nv_reservedSMEM_offset_0_alias:
	.zero		0
	.zero		64


//--------------------- .nv.constant0._Z18vector_mult_kernelPdS_S_i --------------------------
	.section	.nv.constant0._Z18vector_mult_kernelPdS_S_i,"a",@progbits
	.sectionflags	@""
	.align	4
.nv.constant0._Z18vector_mult_kernelPdS_S_i:
	.zero		924


//--------------------- SYMBOLS --------------------------

	.type		.nv.reservedSmem.offset0,@object
	.size		.nv.reservedSmem.offset0,0x4
